//
// Generated by NVIDIA NVVM Compiler
//
// Compiler Build ID: CL-36424714
// Cuda compilation tools, release 13.0, V13.0.88
// Based on NVVM 20.0.0
//

.version 9.0
.target sm_100
.address_size 64

	// .globl	_Z11read_kernelPKfPfm

.visible .entry _Z11read_kernelPKfPfm(
	.param .u64 .ptr .align 1 _Z11read_kernelPKfPfm_param_0,
	.param .u64 .ptr .align 1 _Z11read_kernelPKfPfm_param_1,
	.param .u64 _Z11read_kernelPKfPfm_param_2
)
{
	.reg .pred 	%p<2>;
	.reg .b32 	%r<5>;
	.reg .b32 	%f<2>;
	.reg .b64 	%rd<10>;

	ld.param.u64 	%rd2, [_Z11read_kernelPKfPfm_param_0];
	ld.param.u64 	%rd3, [_Z11read_kernelPKfPfm_param_1];
	ld.param.u64 	%rd4, [_Z11read_kernelPKfPfm_param_2];
	mov.u32 	%r1, %ctaid.x;
	mov.u32 	%r2, %ntid.x;
	mov.u32 	%r3, %tid.x;
	mad.lo.s32 	%r4, %r1, %r2, %r3;
	cvt.u64.u32 	%rd1, %r4;
	setp.le.u64 	%p1, %rd4, %rd1;
	@%p1 bra 	$L__BB0_2;
	cvta.to.global.u64 	%rd5, %rd2;
	cvta.to.global.u64 	%rd6, %rd3;
	shl.b64 	%rd7, %rd1, 2;
	add.s64 	%rd8, %rd5, %rd7;
	ld.global.f32 	%f1, [%rd8];
	add.s64 	%rd9, %rd6, %rd7;
	st.global.f32 	[%rd9], %f1;
$L__BB0_2:
	ret;

}


// ===== COMPILED SASS (sm_100) =====

	.target	sm_100

	.elftype	@"ET_EXEC"


//--------------------- .note.nv.tkinfo           --------------------------
	.section	.note.nv.tkinfo,"",@"SHT_NOTE"
	.sectionflags	@"SHF_NOTE_NV_TKINFO"
	.tkinfo
        /*0018*/ 	.word	0x00000002
        /*0030*/ 	.string	""
        /*0030*/ 	.string	"ptxas"
        /*0030*/ 	.string	"Cuda compilation tools, release 13.0, V13.0.88"
        /*0030*/ 	.string	"Build cuda_13.0.r13.0/compiler.36424714_0"
        /*0030*/ 	.string	"-arch sm_100 -m 64 "



//--------------------- .note.nv.cuinfo           --------------------------
	.section	.note.nv.cuinfo,"",@"SHT_NOTE"
	.sectionflags	@"SHF_NOTE_NV_CUINFO"
        /*0018*/ 	.short	0x0002
        /*001a*/ 	.short	0x0064
        /*001c*/ 	.short	0x0082
	.zero		2


//--------------------- .nv.info                  --------------------------
	.section	.nv.info,"",@"SHT_CUDA_INFO"
	.align	4


	//----- nvinfo : EIATTR_REGCOUNT
	.align		4
        /*0000*/ 	.byte	0x04, 0x2f
        /*0002*/ 	.short	(.L_1 - .L_0)
	.align		4
.L_0:
        /*0004*/ 	.word	index@(_Z11read_kernelPKfPfm)
        /*0008*/ 	.word	0x00000008


	//----- nvinfo : EIATTR_FRAME_SIZE
	.align		4
.L_1:
        /*000c*/ 	.byte	0x04, 0x11
        /*000e*/ 	.short	(.L_3 - .L_2)
	.align		4
.L_2:
        /*0010*/ 	.word	index@(_Z11read_kernelPKfPfm)
        /*0014*/ 	.word	0x00000000


	//----- nvinfo : EIATTR_MIN_STACK_SIZE
	.align		4
.L_3:
        /*0018*/ 	.byte	0x04, 0x12
        /*001a*/ 	.short	(.L_5 - .L_4)
	.align		4
.L_4:
        /*001c*/ 	.word	index@(_Z11read_kernelPKfPfm)
        /*0020*/ 	.word	0x00000000
.L_5:


//--------------------- .nv.compat                --------------------------
	.section	.nv.compat,"",@"SHT_CUDA_COMPAT_INFO"
	.align	4
        /*0000*/ 	.byte	0x02, 0x09, 0x00, 0x00, 0x02, 0x02, 0x01, 0x00, 0x02, 0x05, 0x05, 0x00, 0x03, 0x07, 0x01, 0x01
        /*0010*/ 	.byte	0x02, 0x03, 0x00, 0x00, 0x02, 0x06, 0x01, 0x00, 0x04, 0x0b, 0x08, 0x00, 0x09, 0x00, 0x00, 0x00
        /*0020*/ 	.byte	0x00, 0x00, 0x00, 0x00


//--------------------- .nv.info._Z11read_kernelPKfPfm --------------------------
	.section	.nv.info._Z11read_kernelPKfPfm,"",@"SHT_CUDA_INFO"
	.sectionflags	@""
	.align	4


	//----- nvinfo : EIATTR_CUDA_API_VERSION
	.align		4
        /*0000*/ 	.byte	0x04, 0x37
        /*0002*/ 	.short	(.L_7 - .L_6)
.L_6:
        /*0004*/ 	.word	0x00000082


	//----- nvinfo : EIATTR_KPARAM_INFO
	.align		4
.L_7:
        /*0008*/ 	.byte	0x04, 0x17
        /*000a*/ 	.short	(.L_9 - .L_8)
.L_8:
        /*000c*/ 	.word	0x00000000
        /*0010*/ 	.short	0x0002
        /*0012*/ 	.short	0x0010
        /*0014*/ 	.byte	0x00, 0xf0, 0x21, 0x00


	//----- nvinfo : EIATTR_KPARAM_INFO
	.align		4
.L_9:
        /*0018*/ 	.byte	0x04, 0x17
        /*001a*/ 	.short	(.L_11 - .L_10)
.L_10:
        /*001c*/ 	.word	0x00000000
        /*0020*/ 	.short	0x0001
        /*0022*/ 	.short	0x0008
        /*0024*/ 	.byte	0x00, 0xf5, 0x21, 0x00


	//----- nvinfo : EIATTR_KPARAM_INFO
	.align		4
.L_11:
        /*0028*/ 	.byte	0x04, 0x17
        /*002a*/ 	.short	(.L_13 - .L_12)
.L_12:
        /*002c*/ 	.word	0x00000000
        /*0030*/ 	.short	0x0000
        /*0032*/ 	.short	0x0000
        /*0034*/ 	.byte	0x00, 0xf5, 0x21, 0x00


	//----- nvinfo : EIATTR_SPARSE_MMA_MASK
	.align		4
.L_13:
        /*0038*/ 	.byte	0x03, 0x50
        /*003a*/ 	.short	0x0000


	//----- nvinfo : EIATTR_MAXREG_COUNT
	.align		4
        /*003c*/ 	.byte	0x03, 0x1b
        /*003e*/ 	.short	0x00ff


	//----- nvinfo : EIATTR_MERCURY_ISA_VERSION
	.align		4
        /*0040*/ 	.byte	0x03, 0x5f
        /*0042*/ 	.short	0x0101


	//----- nvinfo : EIATTR_VRC_CTA_INIT_COUNT
	.align		4
        /*0044*/ 	.byte	0x02, 0x4a
	.zero		1
	.zero		1


	//----- nvinfo : EIATTR_EXIT_INSTR_OFFSETS
	.align		4
        /*0048*/ 	.byte	0x04, 0x1c
        /*004a*/ 	.short	(.L_15 - .L_14)


	//   ....[0]....
.L_14:
        /*004c*/ 	.word	0x00000080


	//   ....[1]....
        /*0050*/ 	.word	0x00000130


	//----- nvinfo : EIATTR_CBANK_PARAM_SIZE
	.align		4
.L_15:
        /*0054*/ 	.byte	0x03, 0x19
        /*0056*/ 	.short	0x0018


	//----- nvinfo : EIATTR_PARAM_CBANK
	.align		4
        /*0058*/ 	.byte	0x04, 0x0a
        /*005a*/ 	.short	(.L_17 - .L_16)
	.align		4
.L_16:
        /*005c*/ 	.word	index@(.nv.constant0._Z11read_kernelPKfPfm)
        /*0060*/ 	.short	0x0380
        /*0062*/ 	.short	0x0018


	//----- nvinfo : EIATTR_SW_WAR
	.align		4
.L_17:
        /*0064*/ 	.byte	0x04, 0x36
        /*0066*/ 	.short	(.L_19 - .L_18)
.L_18:
        /*0068*/ 	.word	0x00000008
.L_19:


//--------------------- .nv.callgraph             --------------------------
	.section	.nv.callgraph,"",@"SHT_CUDA_CALLGRAPH"
	.align	4
	.sectionentsize	8
	.align		4
        /*0000*/ 	.word	0x00000000
	.align		4
        /*0004*/ 	.word	0xffffffff
	.align		4
        /*0008*/ 	.word	0x00000000
	.align		4
        /*000c*/ 	.word	0xfffffffe
	.align		4
        /*0010*/ 	.word	0x00000000
	.align		4
        /*0014*/ 	.word	0xfffffffd
	.align		4
        /*0018*/ 	.word	0x00000000
	.align		4
        /*001c*/ 	.word	0xfffffffc


//--------------------- .text._Z11read_kernelPKfPfm --------------------------
	.section	.text._Z11read_kernelPKfPfm,"ax",@progbits
	.align	128
        .global         _Z11read_kernelPKfPfm
        .type           _Z11read_kernelPKfPfm,@function
        .size           _Z11read_kernelPKfPfm,(.L_x_1 - _Z11read_kernelPKfPfm)
        .other          _Z11read_kernelPKfPfm,@"STO_CUDA_ENTRY STV_DEFAULT"
_Z11read_kernelPKfPfm:
.text._Z11read_kernelPKfPfm:
[----:B------:R-:W-:Y:S01]  /*0000*/  LDC R1, c[0x0][0x37c] ;  /* 0x0000df00ff017b82 */ /* 0x000fe20000000800 */
[----:B------:R-:W0:Y:S07]  /*0010*/  S2R R3, SR_TID.X ;  /* 0x0000000000037919 */ /* 0x000e2e0000002100 */
[----:B------:R-:W0:Y:S01]  /*0020*/  S2UR UR4, SR_CTAID.X ;  /* 0x00000000000479c3 */ /* 0x000e220000002500 */
[----:B------:R-:W1:Y:S07]  /*0030*/  LDCU.64 UR6, c[0x0][0x390] ;  /* 0x00007200ff0677ac */ /* 0x000e6e0008000a00 */
[----:B------:R-:W0:Y:S02]  /*0040*/  LDC R0, c[0x0][0x360] ;  /* 0x0000d800ff007b82 */ /* 0x000e240000000800 */
[----:B0-----:R-:W-:-:S05]  /*0050*/  IMAD R0, R0, UR4, R3 ;  /* 0x0000000400007c24 */ /* 0x001fca000f8e0203 */
[----:B-1----:R-:W-:-:S04]  /*0060*/  ISETP.GE.U32.AND P0, PT, R0, UR6, PT ;  /* 0x0000000600007c0c */ /* 0x002fc8000bf06070 */
[----:B------:R-:W-:-:S13]  /*0070*/  ISETP.GE.U32.AND.EX P0, PT, RZ, UR7, PT, P0 ;  /* 0x00000007ff007c0c */ /* 0x000fda000bf06100 */
[----:B------:R-:W-:Y:S05]  /*0080*/  @P0 EXIT ;  /* 0x000000000000094d */ /* 0x000fea0003800000 */
[----:B------:R-:W0:Y:S01]  /*0090*/  LDCU.128 UR8, c[0x0][0x380] ;  /* 0x00007000ff0877ac */ /* 0x000e220008000c00 */
[----:B------:R-:W-:Y:S01]  /*00a0*/  IMAD.SHL.U32 R4, R0, 0x4, RZ ;  /* 0x0000000400047824 */ /* 0x000fe200078e00ff */
[----:B------:R-:W-:Y:S01]  /*00b0*/  SHF.R.U32.HI R0, RZ, 0x1e, R0 ;  /* 0x0000001eff007819 */ /* 0x000fe20000011600 */
[----:B------:R-:W1:Y:S03]  /*00c0*/  LDCU.64 UR4, c[0x0][0x358] ;  /* 0x00006b00ff0477ac */ /* 0x000e660008000a00 */
[----:B0-----:R-:W-:-:S04]  /*00d0*/  IADD3 R2, P0, PT, R4, UR8, RZ ;  /* 0x0000000804027c10 */ /* 0x001fc8000ff1e0ff */
[----:B------:R-:W-:-:S06]  /*00e0*/  IADD3.X R3, PT, PT, R0, UR9, RZ, P0, !PT ;  /* 0x0000000900037c10 */ /* 0x000fcc00087fe4ff */
[----:B-1----:R-:W2:Y:S01]  /*00f0*/  LDG.E R3, desc[UR4][R2.64] ;  /* 0x0000000402037981 */ /* 0x002ea2000c1e1900 */
[----:B------:R-:W-:-:S04]  /*0100*/  IADD3 R4, P0, PT, R4, UR10, RZ ;  /* 0x0000000a04047c10 */ /* 0x000fc8000ff1e0ff */
[----:B------:R-:W-:-:S05]  /*0110*/  IADD3.X R5, PT, PT, R0, UR11, RZ, P0, !PT ;  /* 0x0000000b00057c10 */ /* 0x000fca00087fe4ff */
[----:B--2---:R-:W-:Y:S01]  /*0120*/  STG.E desc[UR4][R4.64], R3 ;  /* 0x0000000304007986 */ /* 0x004fe2000c101904 */
[----:B------:R-:W-:Y:S05]  /*0130*/  EXIT ;  /* 0x000000000000794d */ /* 0x000fea0003800000 */
.L_x_0:
[----:B------:R-:W-:-:S00]  /*0140*/  BRA `(.L_x_0) ;  /* 0xfffffffc00fc7947 */ /* 0x000fc0000383ffff */
[----:B------:R-:W-:-:S00]  /*0150*/  NOP ;  /* 0x0000000000007918 */ /* 0x000fc00000000000 */
        /* <DEDUP_REMOVED lines=10> */
.L_x_1:


//--------------------- .nv.shared.reserved.0     --------------------------
	.section	.nv.shared.reserved.0,"aw",@nobits
	.weak		__nv_reservedSMEM_offset_0_alias
	.size		__nv_reservedSMEM_offset_0_alias, 0, 64
	.other		__nv_reservedSMEM_offset_0_alias,@"STO_CUDA_RESERVED_SHARED STV_DEFAULT"
__nv_reservedSMEM_offset_0_alias:
	.zero		0
	.zero		64


//--------------------- .nv.constant0._Z11read_kernelPKfPfm --------------------------
	.section	.nv.constant0._Z11read_kernelPKfPfm,"a",@progbits
	.sectionflags	@""
	.align	4
.nv.constant0._Z11read_kernelPKfPfm:
	.zero		920


//--------------------- SYMBOLS --------------------------

	.type		.nv.reservedSmem.offset0,@object
	.size		.nv.reservedSmem.offset0,0x4
